//
// Generated by NVIDIA NVVM Compiler
//
// Compiler Build ID: CL-36424714
// Cuda compilation tools, release 13.0, V13.0.88
// Based on NVVM 20.0.0
//

.version 9.0
.target sm_100
.address_size 64

	// .globl	_Z17MatMul_TensorCoreiPaS_Pi
// _ZZ17MatMul_TensorCoreiPaS_PiE4mata has been demoted
// _ZZ17MatMul_TensorCoreiPaS_PiE4matb has been demoted

.visible .entry _Z17MatMul_TensorCoreiPaS_Pi(
	.param .u32 _Z17MatMul_TensorCoreiPaS_Pi_param_0,
	.param .u64 .ptr .align 1 _Z17MatMul_TensorCoreiPaS_Pi_param_1,
	.param .u64 .ptr .align 1 _Z17MatMul_TensorCoreiPaS_Pi_param_2,
	.param .u64 .ptr .align 1 _Z17MatMul_TensorCoreiPaS_Pi_param_3
)
{
	.reg .pred 	%p<3>;
	.reg .b16 	%rs<17>;
	.reg .b32 	%r<209>;
	.reg .b64 	%rd<51>;
	// demoted variable
	.shared .align 1 .b8 _ZZ17MatMul_TensorCoreiPaS_PiE4mata[4096];
	// demoted variable
	.shared .align 1 .b8 _ZZ17MatMul_TensorCoreiPaS_PiE4matb[4096];
	ld.param.u32 	%r83, [_Z17MatMul_TensorCoreiPaS_Pi_param_0];
	mov.u32 	%r1, %tid.x;
	mov.u32 	%r2, %tid.y;
	shr.u32 	%r3, %r1, 5;
	setp.lt.s32 	%p1, %r83, 1;
	mov.b32 	%r201, 0;
	mov.u32 	%r202, %r201;
	mov.u32 	%r203, %r201;
	mov.u32 	%r204, %r201;
	mov.u32 	%r205, %r201;
	mov.u32 	%r206, %r201;
	mov.u32 	%r207, %r201;
	mov.u32 	%r208, %r201;
	@%p1 bra 	$L__BB0_3;
	ld.param.u64 	%rd48, [_Z17MatMul_TensorCoreiPaS_Pi_param_1];
	cvta.to.global.u64 	%rd1, %rd48;
	mov.u32 	%r86, %ntid.x;
	mad.lo.s32 	%r87, %r86, %r2, %r1;
	and.b32  	%r88, %r87, 63;
	shr.u32 	%r89, %r87, 6;
	mov.u32 	%r90, %ctaid.y;
	shl.b32 	%r91, %r90, 6;
	mov.u32 	%r92, %ctaid.x;
	shl.b32 	%r93, %r92, 6;
	shl.b32 	%r94, %r2, 10;
	shl.b32 	%r95, %r3, 4;
	mov.u32 	%r96, _ZZ17MatMul_TensorCoreiPaS_PiE4mata;
	add.s32 	%r4, %r96, %r94;
	add.s32 	%r5, %r96, %r87;
	mov.u32 	%r97, _ZZ17MatMul_TensorCoreiPaS_PiE4matb;
	add.s32 	%r6, %r97, %r87;
	add.s32 	%r7, %r97, %r95;
	add.s32 	%r98, %r89, %r91;
	add.s32 	%r99, %r98, 56;
	mad.lo.s32 	%r191, %r83, %r99, %r88;
	add.s32 	%r100, %r98, 48;
	mad.lo.s32 	%r190, %r83, %r100, %r88;
	add.s32 	%r101, %r98, 40;
	mad.lo.s32 	%r189, %r83, %r101, %r88;
	add.s32 	%r102, %r98, 32;
	mad.lo.s32 	%r188, %r83, %r102, %r88;
	add.s32 	%r103, %r98, 24;
	mad.lo.s32 	%r187, %r83, %r103, %r88;
	add.s32 	%r104, %r98, 16;
	mad.lo.s32 	%r186, %r83, %r104, %r88;
	add.s32 	%r105, %r98, 8;
	mad.lo.s32 	%r185, %r83, %r105, %r88;
	mad.lo.s32 	%r184, %r83, %r98, %r88;
	add.s32 	%r106, %r89, 56;
	mad.lo.s32 	%r107, %r83, %r106, %r93;
	add.s32 	%r183, %r107, %r88;
	shl.b32 	%r17, %r83, 6;
	add.s32 	%r108, %r89, 48;
	mad.lo.s32 	%r109, %r83, %r108, %r93;
	add.s32 	%r182, %r109, %r88;
	add.s32 	%r110, %r89, 40;
	mad.lo.s32 	%r111, %r83, %r110, %r93;
	add.s32 	%r181, %r111, %r88;
	add.s32 	%r112, %r89, 32;
	mad.lo.s32 	%r113, %r83, %r112, %r93;
	add.s32 	%r180, %r113, %r88;
	add.s32 	%r114, %r89, 24;
	mad.lo.s32 	%r115, %r83, %r114, %r93;
	add.s32 	%r179, %r115, %r88;
	add.s32 	%r116, %r89, 16;
	mad.lo.s32 	%r117, %r83, %r116, %r93;
	add.s32 	%r178, %r117, %r88;
	add.s32 	%r118, %r89, 8;
	mad.lo.s32 	%r119, %r83, %r118, %r93;
	add.s32 	%r177, %r119, %r88;
	mad.lo.s32 	%r120, %r89, %r83, %r93;
	add.s32 	%r176, %r120, %r88;
	mov.b32 	%r201, 0;
	mov.u32 	%r200, %r201;
$L__BB0_2:
	ld.param.u64 	%rd49, [_Z17MatMul_TensorCoreiPaS_Pi_param_2];
	cvt.u64.u32 	%rd5, %r184;
	add.s64 	%rd6, %rd1, %rd5;
	ld.global.u8 	%rs1, [%rd6];
	st.shared.u8 	[%r5], %rs1;
	cvt.u64.u32 	%rd7, %r176;
	cvta.to.global.u64 	%rd8, %rd49;
	add.s64 	%rd9, %rd8, %rd7;
	ld.global.u8 	%rs2, [%rd9];
	st.shared.u8 	[%r6], %rs2;
	cvt.u64.u32 	%rd10, %r185;
	add.s64 	%rd11, %rd1, %rd10;
	ld.global.u8 	%rs3, [%rd11];
	st.shared.u8 	[%r5+512], %rs3;
	cvt.u64.u32 	%rd12, %r177;
	add.s64 	%rd13, %rd8, %rd12;
	ld.global.u8 	%rs4, [%rd13];
	st.shared.u8 	[%r6+512], %rs4;
	cvt.u64.u32 	%rd14, %r186;
	add.s64 	%rd15, %rd1, %rd14;
	ld.global.u8 	%rs5, [%rd15];
	st.shared.u8 	[%r5+1024], %rs5;
	cvt.u64.u32 	%rd16, %r178;
	add.s64 	%rd17, %rd8, %rd16;
	ld.global.u8 	%rs6, [%rd17];
	st.shared.u8 	[%r6+1024], %rs6;
	cvt.u64.u32 	%rd18, %r187;
	add.s64 	%rd19, %rd1, %rd18;
	ld.global.u8 	%rs7, [%rd19];
	st.shared.u8 	[%r5+1536], %rs7;
	cvt.u64.u32 	%rd20, %r179;
	add.s64 	%rd21, %rd8, %rd20;
	ld.global.u8 	%rs8, [%rd21];
	st.shared.u8 	[%r6+1536], %rs8;
	cvt.u64.u32 	%rd22, %r188;
	add.s64 	%rd23, %rd1, %rd22;
	ld.global.u8 	%rs9, [%rd23];
	st.shared.u8 	[%r5+2048], %rs9;
	cvt.u64.u32 	%rd24, %r180;
	add.s64 	%rd25, %rd8, %rd24;
	ld.global.u8 	%rs10, [%rd25];
	st.shared.u8 	[%r6+2048], %rs10;
	cvt.u64.u32 	%rd26, %r189;
	add.s64 	%rd27, %rd1, %rd26;
	ld.global.u8 	%rs11, [%rd27];
	st.shared.u8 	[%r5+2560], %rs11;
	cvt.u64.u32 	%rd28, %r181;
	add.s64 	%rd29, %rd8, %rd28;
	ld.global.u8 	%rs12, [%rd29];
	st.shared.u8 	[%r6+2560], %rs12;
	cvt.u64.u32 	%rd30, %r190;
	add.s64 	%rd31, %rd1, %rd30;
	ld.global.u8 	%rs13, [%rd31];
	st.shared.u8 	[%r5+3072], %rs13;
	cvt.u64.u32 	%rd32, %r182;
	add.s64 	%rd33, %rd8, %rd32;
	ld.global.u8 	%rs14, [%rd33];
	st.shared.u8 	[%r6+3072], %rs14;
	cvt.u64.u32 	%rd34, %r191;
	add.s64 	%rd35, %rd1, %rd34;
	ld.global.u8 	%rs15, [%rd35];
	st.shared.u8 	[%r5+3584], %rs15;
	cvt.u64.u32 	%rd36, %r183;
	add.s64 	%rd37, %rd8, %rd36;
	ld.global.u8 	%rs16, [%rd37];
	st.shared.u8 	[%r6+3584], %rs16;
	bar.sync 	0;
	mov.b32 	%r121, 64;
	wmma.load.a.sync.aligned.row.m16n16k16.shared.s8 	{%r122, %r123}, [%r4], %r121;
	wmma.load.b.sync.aligned.row.m16n16k16.shared.s8 	{%r124, %r125}, [%r7], %r121;
	wmma.mma.sync.aligned.row.row.m16n16k16.s32.s8.s8.s32 {%r126, %r127, %r128, %r129, %r130, %r131, %r132, %r133}, {%r122, %r123}, {%r124, %r125}, {%r208, %r207, %r206, %r205, %r204, %r203, %r202, %r201};
	add.s32 	%r134, %r4, 16;
	wmma.load.a.sync.aligned.row.m16n16k16.shared.s8 	{%r135, %r136}, [%r134], %r121;
	add.s32 	%r137, %r7, 1024;
	wmma.load.b.sync.aligned.row.m16n16k16.shared.s8 	{%r138, %r139}, [%r137], %r121;
	wmma.mma.sync.aligned.row.row.m16n16k16.s32.s8.s8.s32 {%r140, %r141, %r142, %r143, %r144, %r145, %r146, %r147}, {%r135, %r136}, {%r138, %r139}, {%r126, %r127, %r128, %r129, %r130, %r131, %r132, %r133};
	add.s32 	%r148, %r4, 32;
	wmma.load.a.sync.aligned.row.m16n16k16.shared.s8 	{%r149, %r150}, [%r148], %r121;
	add.s32 	%r151, %r7, 2048;
	wmma.load.b.sync.aligned.row.m16n16k16.shared.s8 	{%r152, %r153}, [%r151], %r121;
	wmma.mma.sync.aligned.row.row.m16n16k16.s32.s8.s8.s32 {%r154, %r155, %r156, %r157, %r158, %r159, %r160, %r161}, {%r149, %r150}, {%r152, %r153}, {%r140, %r141, %r142, %r143, %r144, %r145, %r146, %r147};
	add.s32 	%r162, %r4, 48;
	wmma.load.a.sync.aligned.row.m16n16k16.shared.s8 	{%r163, %r164}, [%r162], %r121;
	add.s32 	%r165, %r7, 3072;
	wmma.load.b.sync.aligned.row.m16n16k16.shared.s8 	{%r166, %r167}, [%r165], %r121;
	wmma.mma.sync.aligned.row.row.m16n16k16.s32.s8.s8.s32 {%r208, %r207, %r206, %r205, %r204, %r203, %r202, %r201}, {%r163, %r164}, {%r166, %r167}, {%r154, %r155, %r156, %r157, %r158, %r159, %r160, %r161};
	bar.sync 	0;
	add.s32 	%r200, %r200, 64;
	add.s32 	%r191, %r191, 64;
	add.s32 	%r190, %r190, 64;
	add.s32 	%r189, %r189, 64;
	add.s32 	%r188, %r188, 64;
	add.s32 	%r187, %r187, 64;
	add.s32 	%r186, %r186, 64;
	add.s32 	%r185, %r185, 64;
	add.s32 	%r184, %r184, 64;
	add.s32 	%r183, %r183, %r17;
	add.s32 	%r182, %r182, %r17;
	add.s32 	%r181, %r181, %r17;
	add.s32 	%r180, %r180, %r17;
	add.s32 	%r179, %r179, %r17;
	add.s32 	%r178, %r178, %r17;
	add.s32 	%r177, %r177, %r17;
	add.s32 	%r176, %r176, %r17;
	setp.lt.s32 	%p2, %r200, %r83;
	@%p2 bra 	$L__BB0_2;
$L__BB0_3:
	ld.param.u64 	%rd50, [_Z17MatMul_TensorCoreiPaS_Pi_param_3];
	cvta.to.global.u64 	%rd38, %rd50;
	mul.lo.s32 	%r168, %r2, %r83;
	shl.b32 	%r169, %r168, 4;
	cvt.s64.s32 	%rd39, %r169;
	shl.b32 	%r170, %r3, 4;
	cvt.u64.u32 	%rd40, %r170;
	mov.u32 	%r171, %ctaid.x;
	shl.b32 	%r172, %r171, 6;
	cvt.u64.u32 	%rd41, %r172;
	mov.u32 	%r173, %ctaid.y;
	mul.lo.s32 	%r174, %r173, %r83;
	shl.b32 	%r175, %r174, 6;
	cvt.u64.u32 	%rd42, %r175;
	add.s64 	%rd43, %rd40, %rd41;
	add.s64 	%rd44, %rd43, %rd39;
	add.s64 	%rd45, %rd44, %rd42;
	shl.b64 	%rd46, %rd45, 2;
	add.s64 	%rd47, %rd38, %rd46;
	wmma.store.d.sync.aligned.row.m16n16k16.global.s32 	[%rd47], {%r208, %r207, %r206, %r205, %r204, %r203, %r202, %r201}, %r83;
	ret;

}


// ===== COMPILED SASS (sm_100) =====

	.target	sm_100

	.elftype	@"ET_EXEC"


//--------------------- .note.nv.tkinfo           --------------------------
	.section	.note.nv.tkinfo,"",@"SHT_NOTE"
	.sectionflags	@"SHF_NOTE_NV_TKINFO"
	.tkinfo
        /*0018*/ 	.word	0x00000002
        /*0030*/ 	.string	""
        /*0030*/ 	.string	"ptxas"
        /*0030*/ 	.string	"Cuda compilation tools, release 13.0, V13.0.88"
        /*0030*/ 	.string	"Build cuda_13.0.r13.0/compiler.36424714_0"
        /*0030*/ 	.string	"-arch sm_100 -m 64 "



//--------------------- .note.nv.cuinfo           --------------------------
	.section	.note.nv.cuinfo,"",@"SHT_NOTE"
	.sectionflags	@"SHF_NOTE_NV_CUINFO"
        /*0018*/ 	.short	0x0002
        /*001a*/ 	.short	0x0064
        /*001c*/ 	.short	0x0082
	.zero		2


//--------------------- .nv.info                  --------------------------
	.section	.nv.info,"",@"SHT_CUDA_INFO"
	.align	4


	//----- nvinfo : EIATTR_REGCOUNT
	.align		4
        /*0000*/ 	.byte	0x04, 0x2f
        /*0002*/ 	.short	(.L_1 - .L_0)
	.align		4
.L_0:
        /*0004*/ 	.word	index@(_Z17MatMul_TensorCoreiPaS_Pi)
        /*0008*/ 	.word	0x00000028


	//----- nvinfo : EIATTR_FRAME_SIZE
	.align		4
.L_1:
        /*000c*/ 	.byte	0x04, 0x11
        /*000e*/ 	.short	(.L_3 - .L_2)
	.align		4
.L_2:
        /*0010*/ 	.word	index@(_Z17MatMul_TensorCoreiPaS_Pi)
        /*0014*/ 	.word	0x00000000


	//----- nvinfo : EIATTR_MIN_STACK_SIZE
	.align		4
.L_3:
        /*0018*/ 	.byte	0x04, 0x12
        /*001a*/ 	.short	(.L_5 - .L_4)
	.align		4
.L_4:
        /*001c*/ 	.word	index@(_Z17MatMul_TensorCoreiPaS_Pi)
        /*0020*/ 	.word	0x00000000
.L_5:


//--------------------- .nv.compat                --------------------------
	.section	.nv.compat,"",@"SHT_CUDA_COMPAT_INFO"
	.align	4
        /*0000*/ 	.byte	0x02, 0x09, 0x00, 0x00, 0x02, 0x02, 0x01, 0x00, 0x02, 0x05, 0x05, 0x00, 0x03, 0x07, 0x01, 0x01
        /*0010*/ 	.byte	0x02, 0x03, 0x00, 0x00, 0x02, 0x06, 0x01, 0x00, 0x04, 0x0b, 0x08, 0x00, 0x01, 0x00, 0x00, 0x00
        /*0020*/ 	.byte	0x00, 0x00, 0x00, 0x00


//--------------------- .nv.info._Z17MatMul_TensorCoreiPaS_Pi --------------------------
	.section	.nv.info._Z17MatMul_TensorCoreiPaS_Pi,"",@"SHT_CUDA_INFO"
	.sectionflags	@""
	.align	4


	//----- nvinfo : EIATTR_CUDA_API_VERSION
	.align		4
        /*0000*/ 	.byte	0x04, 0x37
        /*0002*/ 	.short	(.L_7 - .L_6)
.L_6:
        /*0004*/ 	.word	0x00000082


	//----- nvinfo : EIATTR_KPARAM_INFO
	.align		4
.L_7:
        /*0008*/ 	.byte	0x04, 0x17
        /*000a*/ 	.short	(.L_9 - .L_8)
.L_8:
        /*000c*/ 	.word	0x00000000
        /*0010*/ 	.short	0x0003
        /*0012*/ 	.short	0x0018
        /*0014*/ 	.byte	0x00, 0xf5, 0x21, 0x00


	//----- nvinfo : EIATTR_KPARAM_INFO
	.align		4
.L_9:
        /*0018*/ 	.byte	0x04, 0x17
        /*001a*/ 	.short	(.L_11 - .L_10)
.L_10:
        /*001c*/ 	.word	0x00000000
        /*0020*/ 	.short	0x0002
        /*0022*/ 	.short	0x0010
        /*0024*/ 	.byte	0x00, 0xf5, 0x21, 0x00


	//----- nvinfo : EIATTR_KPARAM_INFO
	.align		4
.L_11:
        /*0028*/ 	.byte	0x04, 0x17
        /*002a*/ 	.short	(.L_13 - .L_12)
.L_12:
        /*002c*/ 	.word	0x00000000
        /*0030*/ 	.short	0x0001
        /*0032*/ 	.short	0x0008
        /*0034*/ 	.byte	0x00, 0xf5, 0x21, 0x00


	//----- nvinfo : EIATTR_KPARAM_INFO
	.align		4
.L_13:
        /*0038*/ 	.byte	0x04, 0x17
        /*003a*/ 	.short	(.L_15 - .L_14)
.L_14:
        /*003c*/ 	.word	0x00000000
        /*0040*/ 	.short	0x0000
        /*0042*/ 	.short	0x0000
        /*0044*/ 	.byte	0x00, 0xf0, 0x11, 0x00


	//----- nvinfo : EIATTR_SPARSE_MMA_MASK
	.align		4
.L_15:
        /*0048*/ 	.byte	0x03, 0x50
        /*004a*/ 	.short	0x0000


	//----- nvinfo : EIATTR_WMMA_USED
	.align		4
        /*004c*/ 	.byte	0x01, 0x2b
	.zero		2


	//----- nvinfo : EIATTR_MAXREG_COUNT
	.align		4
        /*0050*/ 	.byte	0x03, 0x1b
        /*0052*/ 	.short	0x00ff


	//----- nvinfo : EIATTR_NUM_BARRIERS
	.align		4
        /*0054*/ 	.byte	0x02, 0x4c
        /*0056*/ 	.byte	0x01
	.zero		1


	//----- nvinfo : EIATTR_MERCURY_ISA_VERSION
	.align		4
        /*0058*/ 	.byte	0x03, 0x5f
        /*005a*/ 	.short	0x0101


	//----- nvinfo : EIATTR_VRC_CTA_INIT_COUNT
	.align		4
        /*005c*/ 	.byte	0x02, 0x4a
	.zero		1
	.zero		1


	//----- nvinfo : EIATTR_EXIT_INSTR_OFFSETS
	.align		4
        /*0060*/ 	.byte	0x04, 0x1c
        /*0062*/ 	.short	(.L_17 - .L_16)


	//   ....[0]....
.L_16:
        /*0064*/ 	.word	0x00001110


	//----- nvinfo : EIATTR_CBANK_PARAM_SIZE
	.align		4
.L_17:
        /*0068*/ 	.byte	0x03, 0x19
        /*006a*/ 	.short	0x0020


	//----- nvinfo : EIATTR_PARAM_CBANK
	.align		4
        /*006c*/ 	.byte	0x04, 0x0a
        /*006e*/ 	.short	(.L_19 - .L_18)
	.align		4
.L_18:
        /*0070*/ 	.word	index@(.nv.constant0._Z17MatMul_TensorCoreiPaS_Pi)
        /*0074*/ 	.short	0x0380
        /*0076*/ 	.short	0x0020


	//----- nvinfo : EIATTR_SW_WAR
	.align		4
.L_19:
        /*0078*/ 	.byte	0x04, 0x36
        /*007a*/ 	.short	(.L_21 - .L_20)
.L_20:
        /*007c*/ 	.word	0x00000008
.L_21:


//--------------------- .nv.callgraph             --------------------------
	.section	.nv.callgraph,"",@"SHT_CUDA_CALLGRAPH"
	.align	4
	.sectionentsize	8
	.align		4
        /*0000*/ 	.word	0x00000000
	.align		4
        /*0004*/ 	.word	0xffffffff
	.align		4
        /*0008*/ 	.word	0x00000000
	.align		4
        /*000c*/ 	.word	0xfffffffe
	.align		4
        /*0010*/ 	.word	0x00000000
	.align		4
        /*0014*/ 	.word	0xfffffffd
	.align		4
        /*0018*/ 	.word	0x00000000
	.align		4
        /*001c*/ 	.word	0xfffffffc


//--------------------- .text._Z17MatMul_TensorCoreiPaS_Pi --------------------------
	.section	.text._Z17MatMul_TensorCoreiPaS_Pi,"ax",@progbits
	.align	128
        .global         _Z17MatMul_TensorCoreiPaS_Pi
        .type           _Z17MatMul_TensorCoreiPaS_Pi,@function
        .size           _Z17MatMul_TensorCoreiPaS_Pi,(.L_x_3 - _Z17MatMul_TensorCoreiPaS_Pi)
        .other          _Z17MatMul_TensorCoreiPaS_Pi,@"STO_CUDA_ENTRY STV_DEFAULT"
_Z17MatMul_TensorCoreiPaS_Pi:
.text._Z17MatMul_TensorCoreiPaS_Pi:
[----:B------:R-:W-:Y:S08]  /*0000*/  LDC R1, c[0x0][0x37c] ;  /* 0x0000df00ff017b82 */ /* 0x000ff00000000800 */
[----:B------:R-:W0:Y:S01]  /*0010*/  LDC R3, c[0x0][0x380] ;  /* 0x0000e000ff037b82 */ /* 0x000e220000000800 */
[----:B------:R-:W1:Y:S01]  /*0020*/  S2R R30, SR_TID.X ;  /* 0x00000000001e7919 */ /* 0x000e620000002100 */
[----:B------:R-:W2:Y:S01]  /*0030*/  LDCU.64 UR8, c[0x0][0x358] ;  /* 0x00006b00ff0877ac */ /* 0x000ea20008000a00 */
[----:B------:R-:W-:-:S02]  /*0040*/  CS2R R14, SRZ ;  /* 0x00000000000e7805 */ /* 0x000fc4000001ff00 */
[----:B------:R-:W-:Y:S01]  /*0050*/  CS2R R12, SRZ ;  /* 0x00000000000c7805 */ /* 0x000fe2000001ff00 */
[----:B------:R-:W3:Y:S01]  /*0060*/  S2R R29, SR_TID.Y ;  /* 0x00000000001d7919 */ /* 0x000ee20000002200 */
[----:B------:R-:W-:Y:S02]  /*0070*/  CS2R R10, SRZ ;  /* 0x00000000000a7805 */ /* 0x000fe4000001ff00 */
[----:B------:R-:W-:Y:S02]  /*0080*/  CS2R R8, SRZ ;  /* 0x0000000000087805 */ /* 0x000fe4000001ff00 */
[----:B0-----:R-:W-:Y:S02]  /*0090*/  ISETP.GE.AND P0, PT, R3, 0x1, PT ;  /* 0x000000010300780c */ /* 0x001fe40003f06270 */
[----:B-1----:R-:W-:-:S11]  /*00a0*/  SHF.R.U32.HI R28, RZ, 0x5, R30 ;  /* 0x00000005ff1c7819 */ /* 0x002fd6000001161e */
[----:B--23--:R-:W-:Y:S05]  /*00b0*/  @!P0 BRA `(.L_x_0) ;  /* 0x0000000c00988947 */ /* 0x00cfea0003800000 */
[----:B------:R-:W0:Y:S01]  /*00c0*/  S2R R5, SR_CTAID.Y ;  /* 0x0000000000057919 */ /* 0x000e220000002600 */
[----:B------:R-:W1:Y:S01]  /*00d0*/  LDCU UR6, c[0x0][0x360] ;  /* 0x00006c00ff0677ac */ /* 0x000e620008000800 */
[----:B------:R-:W2:Y:S01]  /*00e0*/  S2UR UR4, SR_CTAID.X ;  /* 0x00000000000479c3 */ /* 0x000ea20000002500 */
[----:B------:R-:W-:Y:S01]  /*00f0*/  UMOV UR5, 0x400 ;  /* 0x0000040000057882 */ /* 0x000fe20000000000 */
[----:B------:R-:W3:Y:S06]  /*0100*/  LDCU.64 UR12, c[0x0][0x390] ;  /* 0x00007200ff0c77ac */ /* 0x000eec0008000a00 */
[----:B------:R-:W4:Y:S01]  /*0110*/  S2UR UR7, SR_CgaCtaId ;  /* 0x00000000000779c3 */ /* 0x000f220000008800 */
[----:B------:R-:W0:Y:S01]  /*0120*/  LDCU.64 UR10, c[0x0][0x388] ;  /* 0x00007100ff0a77ac */ /* 0x000e220008000a00 */
[----:B-1----:R-:W-:Y:S01]  /*0130*/  IMAD R30, R29, UR6, R30 ;  /* 0x000000061d1e7c24 */ /* 0x002fe2000f8e021e */
[----:B------:R-:W-:-:S04]  /*0140*/  UIADD3 UR6, UPT, UPT, UR5, 0x1000, URZ ;  /* 0x0000100005067890 */ /* 0x000fc8000fffe0ff */
[----:B------:R-:W-:Y:S01]  /*0150*/  SHF.R.U32.HI R0, RZ, 0x6, R30 ;  /* 0x00000006ff007819 */ /* 0x000fe2000001161e */
[----:B--2---:R-:W-:Y:S01]  /*0160*/  USHF.L.U32 UR4, UR4, 0x6, URZ ;  /* 0x0000000604047899 */ /* 0x004fe200080006ff */
[----:B------:R-:W-:-:S03]  /*0170*/  LOP3.LUT R6, R30, 0x3f, RZ, 0xc0, !PT ;  /* 0x0000003f1e067812 */ /* 0x000fc600078ec0ff */
[C---:B------:R-:W-:Y:S01]  /*0180*/  VIADD R2, R0.reuse, 0x38 ;  /* 0x0000003800027836 */ /* 0x040fe20000000000 */
[C---:B------:R-:W-:Y:S01]  /*0190*/  IADD3 R18, PT, PT, R0.reuse, 0x28, RZ ;  /* 0x0000002800127810 */ /* 0x040fe20007ffe0ff */
[C---:B------:R-:W-:Y:S01]  /*01a0*/  VIADD R16, R0.reuse, 0x20 ;  /* 0x0000002000107836 */ /* 0x040fe20000000000 */
[C---:B------:R-:W-:Y:S01]  /*01b0*/  IADD3 R24, PT, PT, R0.reuse, 0x8, RZ ;  /* 0x0000000800187810 */ /* 0x040fe20007ffe0ff */
[----:B0-----:R-:W-:Y:S01]  /*01c0*/  IMAD R5, R5, 0x40, R0 ;  /* 0x0000004005057824 */ /* 0x001fe200078e0200 */
[----:B----4-:R-:W-:Y:S01]  /*01d0*/  ULEA UR5, UR7, UR5, 0x18 ;  /* 0x0000000507057291 */ /* 0x010fe2000f8ec0ff */
[C---:B------:R-:W-:Y:S01]  /*01e0*/  VIADD R4, R0.reuse, 0x30 ;  /* 0x0000003000047836 */ /* 0x040fe20000000000 */
[----:B------:R-:W-:Y:S01]  /*01f0*/  ULEA UR6, UR7, UR6, 0x18 ;  /* 0x0000000607067291 */ /* 0x000fe2000f8ec0ff */
[C---:B------:R-:W-:Y:S01]  /*0200*/  VIADD R20, R0.reuse, 0x18 ;  /* 0x0000001800147836 */ /* 0x040fe20000000000 */
[C---:B------:R-:W-:Y:S01]  /*0210*/  IADD3 R23, PT, PT, R5.reuse, 0x28, RZ ;  /* 0x0000002805177810 */ /* 0x040fe20007ffe0ff */
[----:B------:R-:W-:Y:S01]  /*0220*/  VIADD R22, R0, 0x10 ;  /* 0x0000001000167836 */ /* 0x000fe20000000000 */
[----:B------:R-:W-:Y:S01]  /*0230*/  IADD3 R17, PT, PT, R5, 0x10, RZ ;  /* 0x0000001005117810 */ /* 0x000fe20007ffe0ff */
[-C--:B------:R-:W-:Y:S01]  /*0240*/  IMAD R35, R2, R3.reuse, UR4 ;  /* 0x0000000402237e24 */ /* 0x080fe2000f8e0203 */
[----:B------:R-:W-:Y:S01]  /*0250*/  LEA R29, R29, UR5, 0xa ;  /* 0x000000051d1d7c11 */ /* 0x000fe2000f8e50ff */
[-C--:B------:R-:W-:Y:S01]  /*0260*/  IMAD R33, R16, R3.reuse, UR4 ;  /* 0x0000000410217e24 */ /* 0x080fe2000f8e0203 */
[----:B------:R-:W-:Y:S01]  /*0270*/  LEA R28, R28, UR6, 0x4 ;  /* 0x000000061c1c7c11 */ /* 0x000fe2000f8e20ff */
[----:B------:R-:W-:-:S02]  /*0280*/  IMAD R0, R0, R3, UR4 ;  /* 0x0000000400007e24 */ /* 0x000fc4000f8e0203 */
[C---:B------:R-:W-:Y:S01]  /*0290*/  VIADD R27, R5.reuse, 0x38 ;  /* 0x00000038051b7836 */ /* 0x040fe20000000000 */
[----:B------:R-:W-:Y:S01]  /*02a0*/  IADD3 R16, PT, PT, R6, R33, RZ ;  /* 0x0000002106107210 */ /* 0x000fe20007ffe0ff */
[C---:B------:R-:W-:Y:S02]  /*02b0*/  VIADD R26, R5.reuse, 0x30 ;  /* 0x00000030051a7836 */ /* 0x040fe40000000000 */
[C---:B------:R-:W-:Y:S02]  /*02c0*/  VIADD R21, R5.reuse, 0x20 ;  /* 0x0000002005157836 */ /* 0x040fe40000000000 */
[C---:B------:R-:W-:Y:S02]  /*02d0*/  VIADD R19, R5.reuse, 0x18 ;  /* 0x0000001805137836 */ /* 0x040fe40000000000 */
[----:B------:R-:W-:Y:S02]  /*02e0*/  VIADD R7, R5, 0x8 ;  /* 0x0000000805077836 */ /* 0x000fe40000000000 */
[----:B------:R-:W-:-:S02]  /*02f0*/  IMAD R37, R4, R3, UR4 ;  /* 0x0000000404257e24 */ /* 0x000fc4000f8e0203 */
[-C--:B------:R-:W-:Y:S02]  /*0300*/  IMAD R18, R18, R3.reuse, UR4 ;  /* 0x0000000412127e24 */ /* 0x080fe4000f8e0203 */
[-C--:B------:R-:W-:Y:S02]  /*0310*/  IMAD R31, R20, R3.reuse, UR4 ;  /* 0x00000004141f7e24 */ /* 0x080fe4000f8e0203 */
[----:B------:R-:W-:Y:S01]  /*0320*/  IMAD R25, R22, R3, UR4 ;  /* 0x0000000416197e24 */ /* 0x000fe2000f8e0203 */
[----:B------:R-:W-:Y:S01]  /*0330*/  IADD3 R22, PT, PT, R6, R35, RZ ;  /* 0x0000002306167210 */ /* 0x000fe20007ffe0ff */
[-C--:B------:R-:W-:Y:S01]  /*0340*/  IMAD R15, R24, R3.reuse, UR4 ;  /* 0x00000004180f7e24 */ /* 0x080fe2000f8e0203 */
[----:B------:R-:W-:Y:S01]  /*0350*/  UMOV UR4, URZ ;  /* 0x000000ff00047c82 */ /* 0x000fe20008000000 */
[----:B------:R-:W-:Y:S02]  /*0360*/  IMAD R5, R5, R3, R6 ;  /* 0x0000000305057224 */ /* 0x000fe400078e0206 */
[----:B------:R-:W-:-:S02]  /*0370*/  IMAD.IADD R0, R6, 0x1, R0 ;  /* 0x0000000106007824 */ /* 0x000fc400078e0200 */
[-CC-:B------:R-:W-:Y:S02]  /*0380*/  IMAD R27, R27, R3.reuse, R6.reuse ;  /* 0x000000031b1b7224 */ /* 0x180fe400078e0206 */
[-CC-:B------:R-:W-:Y:S02]  /*0390*/  IMAD R26, R26, R3.reuse, R6.reuse ;  /* 0x000000031a1a7224 */ /* 0x180fe400078e0206 */
[-CC-:B------:R-:W-:Y:S02]  /*03a0*/  IMAD R23, R23, R3.reuse, R6.reuse ;  /* 0x0000000317177224 */ /* 0x180fe400078e0206 */
[-CC-:B------:R-:W-:Y:S02]  /*03b0*/  IMAD R21, R21, R3.reuse, R6.reuse ;  /* 0x0000000315157224 */ /* 0x180fe400078e0206 */
[-CC-:B------:R-:W-:Y:S02]  /*03c0*/  IMAD R19, R19, R3.reuse, R6.reuse ;  /* 0x0000000313137224 */ /* 0x180fe400078e0206 */
[----:B------:R-:W-:-:S02]  /*03d0*/  IMAD R17, R17, R3, R6 ;  /* 0x0000000311117224 */ /* 0x000fc400078e0206 */
[----:B------:R-:W-:Y:S02]  /*03e0*/  IMAD R7, R7, R3, R6 ;  /* 0x0000000307077224 */ /* 0x000fe400078e0206 */
[C---:B------:R-:W-:Y:S02]  /*03f0*/  IMAD.IADD R20, R6.reuse, 0x1, R37 ;  /* 0x0000000106147824 */ /* 0x040fe400078e0225 */
[C---:B------:R-:W-:Y:S02]  /*0400*/  IMAD.IADD R18, R6.reuse, 0x1, R18 ;  /* 0x0000000106127824 */ /* 0x040fe400078e0212 */
[C---:B------:R-:W-:Y:S02]  /*0410*/  IMAD.IADD R2, R6.reuse, 0x1, R31 ;  /* 0x0000000106027824 */ /* 0x040fe400078e021f */
[C---:B------:R-:W-:Y:S01]  /*0420*/  IMAD.IADD R4, R6.reuse, 0x1, R25 ;  /* 0x0000000106047824 */ /* 0x040fe200078e0219 */
[----:B------:R-:W-:Y:S01]  /*0430*/  IADD3 R6, PT, PT, R6, R15, RZ ;  /* 0x0000000f06067210 */ /* 0x000fe20007ffe0ff */
[----:B---3--:R-:W-:-:S07]  /*0440*/  IMAD.MOV.U32 R15, RZ, RZ, RZ ;  /* 0x000000ffff0f7224 */ /* 0x008fce00078e00ff */
.L_x_1:
[----:B------:R-:W-:-:S05]  /*0450*/  IADD3 R32, P0, PT, R5, UR10, RZ ;  /* 0x0000000a05207c10 */ /* 0x000fca000ff1e0ff */
[----:B------:R-:W-:Y:S01]  /*0460*/  IMAD.X R33, RZ, RZ, UR11, P0 ;  /* 0x0000000bff217e24 */ /* 0x000fe200080e06ff */
[----:B------:R-:W-:-:S04]  /*0470*/  IADD3 R24, P0, PT, R0, UR12, RZ ;  /* 0x0000000c00187c10 */ /* 0x000fc8000ff1e0ff */
[----:B------:R-:W-:Y:S01]  /*0480*/  IADD3.X R25, PT, PT, RZ, UR13, RZ, P0, !PT ;  /* 0x0000000dff197c10 */ /* 0x000fe200087fe4ff */
[----:B------:R-:W2:Y:S04]  /*0490*/  LDG.E.U8 R32, desc[UR8][R32.64] ;  /* 0x0000000820207981 */ /* 0x000ea8000c1e1100 */
[----:B------:R0:W3:Y:S02]  /*04a0*/  LDG.E.U8 R31, desc[UR8][R24.64] ;  /* 0x00000008181f7981 */ /* 0x0000e4000c1e1100 */
[----:B0-----:R-:W-:-:S05]  /*04b0*/  IADD3 R24, P0, PT, R7, UR10, RZ ;  /* 0x0000000a07187c10 */ /* 0x001fca000ff1e0ff */
[----:B------:R-:W-:Y:S01]  /*04c0*/  IMAD.X R25, RZ, RZ, UR11, P0 ;  /* 0x0000000bff197e24 */ /* 0x000fe200080e06ff */
[----:B------:R-:W-:-:S04]  /*04d0*/  IADD3 R34, P0, PT, R6, UR12, RZ ;  /* 0x0000000c06227c10 */ /* 0x000fc8000ff1e0ff */
[----:B------:R0:W4:Y:S01]  /*04e0*/  LDG.E.U8 R33, desc[UR8][R24.64] ;  /* 0x0000000818217981 */ /* 0x000122000c1e1100 */
[----:B------:R-:W-:Y:S01]  /*04f0*/  IMAD.X R35, RZ, RZ, UR13, P0 ;  /* 0x0000000dff237e24 */ /* 0x000fe200080e06ff */
[----:B------:R-:W-:-:S04]  /*0500*/  IADD3 R36, P0, PT, R17, UR10, RZ ;  /* 0x0000000a11247c10 */ /* 0x000fc8000ff1e0ff */
[----:B------:R-:W-:Y:S01]  /*0510*/  IADD3.X R37, PT, PT, RZ, UR11, RZ, P0, !PT ;  /* 0x0000000bff257c10 */ /* 0x000fe200087fe4ff */
[----:B------:R-:W5:Y:S01]  /*0520*/  LDG.E.U8 R34, desc[UR8][R34.64] ;  /* 0x0000000822227981 */ /* 0x000f62000c1e1100 */
[----:B0-----:R-:W-:-:S04]  /*0530*/  IADD3 R24, P0, PT, R4, UR12, RZ ;  /* 0x0000000c04187c10 */ /* 0x001fc8000ff1e0ff */
[----:B------:R-:W5:Y:S01]  /*0540*/  LDG.E.U8 R37, desc[UR8][R36.64] ;  /* 0x0000000824257981 */ /* 0x000f62000c1e1100 */
[----:B------:R-:W-:-:S05]  /*0550*/  IMAD.X R25, RZ, RZ, UR13, P0 ;  /* 0x0000000dff197e24 */ /* 0x000fca00080e06ff */
[----:B------:R0:W5:Y:S02]  /*0560*/  LDG.E.U8 R35, desc[UR8][R24.64] ;  /* 0x0000000818237981 */ /* 0x000164000c1e1100 */
[----:B0-----:R-:W-:-:S05]  /*0570*/  IADD3 R24, P0, PT, R19, UR10, RZ ;  /* 0x0000000a13187c10 */ /* 0x001fca000ff1e0ff */
[----:B------:R-:W-:Y:S01]  /*0580*/  IMAD.X R25, RZ, RZ, UR11, P0 ;  /* 0x0000000bff197e24 */ /* 0x000fe200080e06ff */
[----:B--2---:R0:W-:Y:S04]  /*0590*/  STS.U8 [R30+UR5], R32 ;  /* 0x000000201e007988 */ /* 0x0041e80008000005 */
[----:B---3--:R1:W-:Y:S01]  /*05a0*/  STS.U8 [R30+UR6], R31 ;  /* 0x0000001f1e007988 */ /* 0x0083e20008000006 */
[----:B0-----:R-:W-:-:S03]  /*05b0*/  IADD3 R32, P0, PT, R2, UR12, RZ ;  /* 0x0000000c02207c10 */ /* 0x001fc6000ff1e0ff */
[----:B-1----:R0:W2:Y:S04]  /*05c0*/  LDG.E.U8 R31, desc[UR8][R24.64] ;  /* 0x00000008181f7981 */ /* 0x0020a8000c1e1100 */
[----:B----4-:R1:W-:Y:S02]  /*05d0*/  STS.U8 [R30+UR5+0x200], R33 ;  /* 0x000200211e007988 */ /* 0x0103e40008000005 */
[----:B-1----:R-:W-:Y:S02]  /*05e0*/  IADD3.X R33, PT, PT, RZ, UR13, RZ, P0, !PT ;  /* 0x0000000dff217c10 */ /* 0x002fe400087fe4ff */
[----:B0-----:R-:W-:Y:S01]  /*05f0*/  IADD3 R24, P0, PT, R21, UR10, RZ ;  /* 0x0000000a15187c10 */ /* 0x001fe2000ff1e0ff */
[----:B-----5:R-:W-:Y:S04]  /*0600*/  STS.U8 [R30+UR6+0x200], R34 ;  /* 0x000200221e007988 */ /* 0x020fe80008000006 */
[----:B------:R-:W-:Y:S01]  /*0610*/  IMAD.X R25, RZ, RZ, UR11, P0 ;  /* 0x0000000bff197e24 */ /* 0x000fe200080e06ff */
[----:B------:R-:W-:Y:S01]  /*0620*/  IADD3 R36, P0, PT, R16, UR12, RZ ;  /* 0x0000000c10247c10 */ /* 0x000fe2000ff1e0ff */
[----:B------:R0:W-:Y:S04]  /*0630*/  STS.U8 [R30+UR5+0x400], R37 ;  /* 0x000400251e007988 */ /* 0x0001e80008000005 */
[----:B------:R-:W3:Y:S04]  /*0640*/  LDG.E.U8 R32, desc[UR8][R32.64] ;  /* 0x0000000820207981 */ /* 0x000ee8000c1e1100 */
[----:B------:R-:W4:Y:S01]  /*0650*/  LDG.E.U8 R24, desc[UR8][R24.64] ;  /* 0x0000000818187981 */ /* 0x000f22000c1e1100 */
[----:B0-----:R-:W-:Y:S01]  /*0660*/  IMAD.X R37, RZ, RZ, UR13, P0 ;  /* 0x0000000dff257e24 */ /* 0x001fe200080e06ff */
[----:B------:R-:W-:-:S02]  /*0670*/  IADD3 R34, P0, PT, R23, UR10, RZ ;  /* 0x0000000a17227c10 */ /* 0x000fc4000ff1e0ff */
[----:B------:R0:W-:Y:S04]  /*0680*/  STS.U8 [R30+UR6+0x400], R35 ;  /* 0x000400231e007988 */ /* 0x0001e80008000006 */
[----:B------:R-:W5:Y:S01]  /*0690*/  LDG.E.U8 R33, desc[UR8][R36.64] ;  /* 0x0000000824217981 */ /* 0x000f62000c1e1100 */
[----:B0-----:R-:W-:-:S05]  /*06a0*/  IADD3.X R35, PT, PT, RZ, UR11, RZ, P0, !PT ;  /* 0x0000000bff237c10 */ /* 0x001fca00087fe4ff */
[----:B------:R0:W5:Y:S02]  /*06b0*/  LDG.E.U8 R25, desc[UR8][R34.64] ;  /* 0x0000000822197981 */ /* 0x000164000c1e1100 */
[----:B0-----:R-:W-:-:S05]  /*06c0*/  IADD3 R34, P0, PT, R18, UR12, RZ ;  /* 0x0000000c12227c10 */ /* 0x001fca000ff1e0ff */
[----:B------:R-:W-:Y:S01]  /*06d0*/  IMAD.X R35, RZ, RZ, UR13, P0 ;  /* 0x0000000dff237e24 */ /* 0x000fe200080e06ff */
[----:B------:R-:W-:-:S05]  /*06e0*/  IADD3 R36, P0, PT, R26, UR10, RZ ;  /* 0x0000000a1a247c10 */ /* 0x000fca000ff1e0ff */
[----:B------:R-:W-:-:S06]  /*06f0*/  IMAD.X R37, RZ, RZ, UR11, P0 ;  /* 0x0000000bff257e24 */ /* 0x000fcc00080e06ff */
[----:B------:R-:W5:Y:S04]  /*0700*/  LDG.E.U8 R37, desc[UR8][R36.64] ;  /* 0x0000000824257981 */ /* 0x000f68000c1e1100 */
[----:B--2---:R0:W-:Y:S04]  /*0710*/  STS.U8 [R30+UR5+0x600], R31 ;  /* 0x0006001f1e007988 */ /* 0x0041e80008000005 */
[----:B0-----:R0:W2:Y:S02]  /*0720*/  LDG.E.U8 R31, desc[UR8][R34.64] ;  /* 0x00000008221f7981 */ /* 0x0010a4000c1e1100 */
[----:B0-----:R-:W-:-:S04]  /*0730*/  IADD3 R34, P0, PT, R20, UR12, RZ ;  /* 0x0000000c14227c10 */ /* 0x001fc8000ff1e0ff */
[----:B------:R-:W-:-:S06]  /*0740*/  IADD3.X R35, PT, PT, RZ, UR13, RZ, P0, !PT ;  /* 0x0000000dff237c10 */ /* 0x000fcc00087fe4ff */
[----:B------:R0:W2:Y:S04]  /*0750*/  LDG.E.U8 R35, desc[UR8][R34.64] ;  /* 0x0000000822237981 */ /* 0x0000a8000c1e1100 */
[----:B---3--:R1:W-:Y:S04]  /*0760*/  STS.U8 [R30+UR6+0x600], R32 ;  /* 0x000600201e007988 */ /* 0x0083e80008000006 */
[----:B----4-:R-:W-:Y:S01]  /*0770*/  STS.U8 [R30+UR5+0x800], R24 ;  /* 0x000800181e007988 */ /* 0x010fe20008000005 */
[----:B-1----:R-:W-:-:S03]  /*0780*/  IADD3 R32, P0, PT, R27, UR10, RZ ;  /* 0x0000000a1b207c10 */ /* 0x002fc6000ff1e0ff */
[----:B-----5:R1:W-:Y:S02]  /*0790*/  STS.U8 [R30+UR6+0x800], R33 ;  /* 0x000800211e007988 */ /* 0x0203e40008000006 */
[----:B-1----:R-:W-:Y:S01]  /*07a0*/  IMAD.X R33, RZ, RZ, UR11, P0 ;  /* 0x0000000bff217e24 */ /* 0x002fe200080e06ff */
[----:B------:R-:W-:Y:S01]  /*07b0*/  IADD3 R24, P0, PT, R22, UR12, RZ ;  /* 0x0000000c16187c10 */ /* 0x000fe2000ff1e0ff */
[----:B------:R1:W-:Y:S04]  /*07c0*/  STS.U8 [R30+UR5+0xa00], R25 ;  /* 0x000a00191e007988 */ /* 0x0003e80008000005 */
[----:B------:R3:W4:Y:S01]  /*07d0*/  LDG.E.U8 R32, desc[UR8][R32.64] ;  /* 0x0000000820207981 */ /* 0x000722000c1e1100 */
[----:B-1----:R-:W-:-:S05]  /*07e0*/  IMAD.X R25, RZ, RZ, UR13, P0 ;  /* 0x0000000dff197e24 */ /* 0x002fca00080e06ff */
[----:B------:R-:W5:Y:S01]  /*07f0*/  LDG.E.U8 R24, desc[UR8][R24.64] ;  /* 0x0000000818187981 */ /* 0x000f62000c1e1100 */
[----:B------:R-:W0:Y:S02]  /*0800*/  S2R R36, SR_LANEID ;  /* 0x0000000000247919 */ /* 0x000e240000000000 */
[----:B0-----:R-:W-:-:S04]  /*0810*/  SHF.L.U32 R34, R36, 0x2, RZ ;  /* 0x0000000224227819 */ /* 0x001fc800000006ff */
[----:B---3--:R-:W-:Y:S02]  /*0820*/  LOP3.LUT R33, R34, 0xc, RZ, 0xe2, !PT ;  /* 0x0000000c22217812 */ /* 0x008fe400078ee2ff */
[----:B------:R-:W-:Y:S02]  /*0830*/  SHF.R.U32.HI R34, RZ, 0x2, R36 ;  /* 0x00000002ff227819 */ /* 0x000fe40000011624 */
[----:B------:R-:W-:Y:S01]  /*0840*/  LOP3.LUT R36, R36, 0xf, RZ, 0xc0, !PT ;  /* 0x0000000f24247812 */ /* 0x000fe200078ec0ff */
[----:B--2---:R0:W-:Y:S04]  /*0850*/  STS.U8 [R30+UR6+0xa00], R31 ;  /* 0x000a001f1e007988 */ /* 0x0041e80008000006 */
[----:B------:R-:W-:Y:S04]  /*0860*/  STS.U8 [R30+UR5+0xc00], R37 ;  /* 0x000c00251e007988 */ /* 0x000fe80008000005 */
[----:B------:R-:W-:Y:S01]  /*0870*/  STS.U8 [R30+UR6+0xc00], R35 ;  /* 0x000c00231e007988 */ /* 0x000fe20008000006 */
[----:B0-----:R-:W-:-:S04]  /*0880*/  IMAD R31, R33, 0x40, R34 ;  /* 0x00000040211f7824 */ /* 0x001fc800078e0222 */
[----:B------:R-:W-:Y:S01]  /*0890*/  IMAD.IADD R33, R28, 0x1, R31 ;  /* 0x000000011c217824 */ /* 0x000fe200078e021f */
[----:B----4-:R-:W-:Y:S04]  /*08a0*/  STS.U8 [R30+UR5+0xe00], R32 ;  /* 0x000e00201e007988 */ /* 0x010fe80008000005 */
[----:B-----5:R-:W-:Y:S01]  /*08b0*/  STS.U8 [R30+UR6+0xe00], R24 ;  /* 0x000e00181e007988 */ /* 0x020fe20008000006 */
[----:B------:R-:W-:Y:S06]  /*08c0*/  BAR.SYNC.DEFER_BLOCKING 0x0 ;  /* 0x0000000000007b1d */ /* 0x000fec0000010000 */
[----:B------:R-:W-:Y:S04]  /*08d0*/  LDS.U8 R25, [R33] ;  /* 0x0000000021197984 */ /* 0x000fe80000000000 */
[----:B------:R-:W0:Y:S04]  /*08e0*/  LDS.U8 R34, [R33+0x40] ;  /* 0x0000400021227984 */ /* 0x000e280000000000 */
[----:B------:R-:W-:Y:S01]  /*08f0*/  LDS.U8 R32, [R33+0x48] ;  /* 0x0000480021207984 */ /* 0x000fe20000000000 */
[----:B0-----:R-:W-:-:S03]  /*0900*/  LEA R37, R34, R25, 0x8 ;  /* 0x0000001922257211 */ /* 0x001fc600078e40ff */
[----:B------:R-:W-:Y:S04]  /*0910*/  LDS.U8 R25, [R33+0x80] ;  /* 0x0000800021197984 */ /* 0x000fe80000000000 */
[----:B------:R-:W0:Y:S02]  /*0920*/  LDS.U8 R34, [R33+0xc0] ;  /* 0x0000c00021227984 */ /* 0x000e240000000000 */
[----:B0-----:R-:W-:Y:S02]  /*0930*/  IMAD R34, R34, 0x100, R25 ;  /* 0x0000010022227824 */ /* 0x001fe400078e0219 */
[----:B------:R-:W0:Y:S02]  /*0940*/  LDS.U8 R25, [R33+0x8] ;  /* 0x0000080021197984 */ /* 0x000e240000000000 */
[----:B0-----:R-:W-:-:S02]  /*0950*/  IMAD R24, R32, 0x100, R25 ;  /* 0x0000010020187824 */ /* 0x001fc400078e0219 */
[----:B------:R-:W-:Y:S04]  /*0960*/  LDS.U8 R25, [R33+0x88] ;  /* 0x0000880021197984 */ /* 0x000fe80000000000 */
[----:B------:R-:W0:Y:S02]  /*0970*/  LDS.U8 R32, [R33+0xc8] ;  /* 0x0000c80021207984 */ /* 0x000e240000000000 */
[----:B0-----:R-:W-:Y:S02]  /*0980*/  LEA R35, R32, R25, 0x8 ;  /* 0x0000001920237211 */ /* 0x001fe400078e40ff */
[----:B------:R-:W-:Y:S02]  /*0990*/  SHF.R.U32.HI R32, RZ, 0x3, R36 ;  /* 0x00000003ff207819 */ /* 0x000fe40000011624 */
[----:B------:R-:W-:-:S02]  /*09a0*/  LOP3.LUT R25, R36, 0x7, RZ, 0xc0, !PT ;  /* 0x0000000724197812 */ /* 0x000fc400078ec0ff */
[----:B------:R-:W-:-:S03]  /*09b0*/  PRMT R33, R24, 0x5410, R35 ;  /* 0x0000541018217816 */ /* 0x000fc60000000023 */
[----:B------:R-:W-:-:S04]  /*09c0*/  IMAD R32, R32, 0x8, R25 ;  /* 0x0000000820207824 */ /* 0x000fc800078e0219 */
[----:B------:R-:W-:-:S06]  /*09d0*/  IMAD R24, R32, 0x40, R29 ;  /* 0x0000004020187824 */ /* 0x000fcc00078e021d */
[----:B------:R-:W0:Y:S01]  /*09e0*/  LDSM.16.M88.2 R24, [R24] ;  /* 0x000000001818783b */ /* 0x000e220000000100 */
[----:B------:R-:W-:-:S07]  /*09f0*/  PRMT R34, R37, 0x5410, R34 ;  /* 0x0000541025227816 */ /* 0x000fce0000000022 */
[----:B0-----:R-:W-:Y:S01]  /*0a00*/  IMMA.16816.S8.S8 R8, R24.ROW, R34.COL, R8 ;  /* 0x0000002218087237 */ /* 0x001fe20000405408 */
[----:B------:R-:W-:-:S05]  /*0a10*/  IADD3 R34, PT, PT, R31, 0x400, R28 ;  /* 0x000004001f227810 */ /* 0x000fca0007ffe01c */
[----:B------:R-:W-:Y:S02]  /*0a20*/  LDS.U8 R36, [R34+0x40] ;  /* 0x0000400022247984 */ /* 0x000fe40000000000 */
[----:B------:R-:W-:Y:S02]  /*0a30*/  IMMA.16816.S8.S8 R12, R24.ROW, R33.COL, R12 ;  /* 0x00000021180c7237 */ /* 0x000fe4000040540c */
[----:B------:R-:W0:Y:S02]  /*0a40*/  LDS.U8 R25, [R34] ;  /* 0x0000000022197984 */ /* 0x000e240000000000 */
[----:B0-----:R-:W-:Y:S02]  /*0a50*/  LEA R33, R36, R25, 0x8 ;  /* 0x0000001924217211 */ /* 0x001fe400078e40ff */
[----:B------:R-:W-:Y:S04]  /*0a60*/  LDS.U8 R25, [R34+0x80] ;  /* 0x0000800022197984 */ /* 0x000fe80000000000 */
[----:B------:R-:W0:Y:S02]  /*0a70*/  LDS.U8 R36, [R34+0xc0] ;  /* 0x0000c00022247984 */ /* 0x000e240000000000 */
[----:B0-----:R-:W-:-:S02]  /*0a80*/  IMAD R36, R36, 0x100, R25 ;  /* 0x0000010024247824 */ /* 0x001fc400078e0219 */
[----:B------:R-:W-:-:S05]  /*0a90*/  VIADD R25, R29, 0x10 ;  /* 0x000000101d197836 */ /* 0x000fca0000000000 */
[----:B------:R-:W-:-:S06]  /*0aa0*/  LEA R25, R32, R25, 0x6 ;  /* 0x0000001920197211 */ /* 0x000fcc00078e30ff */
[----:B------:R-:W0:Y:S01]  /*0ab0*/  LDSM.16.M88.2 R24, [R25] ;  /* 0x000000001918783b */ /* 0x000e220000000100 */
[----:B------:R-:W-:-:S03]  /*0ac0*/  PRMT R33, R33, 0x5410, R36 ;  /* 0x0000541021217816 */ /* 0x000fc60000000024 */
[----:B------:R-:W-:Y:S04]  /*0ad0*/  LDS.U8 R36, [R34+0x48] ;  /* 0x0000480022247984 */ /* 0x000fe80000000000 */
[----:B0-----:R-:W-:Y:S01]  /*0ae0*/  IMMA.16816.S8.S8 R8, R24.ROW, R33.COL, R8 ;  /* 0x0000002118087237 */ /* 0x001fe20000405408 */
[----:B------:R-:W0:Y:S02]  /*0af0*/  LDS.U8 R33, [R34+0x8] ;  /* 0x0000080022217984 */ /* 0x000e240000000000 */
[----:B0-----:R-:W-:Y:S02]  /*0b00*/  IMAD R35, R36, 0x100, R33 ;  /* 0x0000010024237824 */ /* 0x001fe400078e0221 */
[----:B------:R-:W-:Y:S04]  /*0b10*/  LDS.U8 R33, [R34+0x88] ;  /* 0x0000880022217984 */ /* 0x000fe80000000000 */
[----:B------:R-:W0:Y:S02]  /*0b20*/  LDS.U8 R36, [R34+0xc8] ;  /* 0x0000c80022247984 */ /* 0x000e240000000000 */
[----:B0-----:R-:W-:Y:S01]  /*0b30*/  IMAD R36, R36, 0x100, R33 ;  /* 0x0000010024247824 */ /* 0x001fe200078e0221 */
[----:B------:R-:W-:-:S04]  /*0b40*/  IADD3 R33, PT, PT, R31, 0x800, R28 ;  /* 0x000008001f217810 */ /* 0x000fc80007ffe01c */
[----:B------:R-:W-:Y:S01]  /*0b50*/  PRMT R35, R35, 0x5410, R36 ;  /* 0x0000541023237816 */ /* 0x000fe20000000024 */
[----:B------:R-:W-:Y:S04]  /*0b60*/  LDS.U8 R34, [R33+0x8] ;  /* 0x0000080021227984 */ /* 0x000fe80000000000 */
[----:B------:R-:W-:Y:S02]  /*0b70*/  LDS.U8 R36, [R33+0xc8] ;  /* 0x0000c80021247984 */ /* 0x000fe40000000000 */
[----:B------:R-:W-:Y:S02]  /*0b80*/  IMMA.16816.S8.S8 R12, R24.ROW, R35.COL, R12 ;  /* 0x00000023180c7237 */ /* 0x000fe4000040540c */
[----:B------:R-:W-:Y:S04]  /*0b90*/  LDS.U8 R24, [R33] ;  /* 0x0000000021187984 */ /* 0x000fe80000000000 */
[----:B------:R-:W0:Y:S02]  /*0ba0*/  LDS.U8 R25, [R33+0x40] ;  /* 0x0000400021197984 */ /* 0x000e240000000000 */
[----:B0-----:R-:W-:-:S02]  /*0bb0*/  LEA R35, R25, R24, 0x8 ;  /* 0x0000001819237211 */ /* 0x001fc400078e40ff */
[----:B------:R-:W-:Y:S04]  /*0bc0*/  LDS.U8 R24, [R33+0x80] ;  /* 0x0000800021187984 */ /* 0x000fe80000000000 */
[----:B------:R-:W0:Y:S02]  /*0bd0*/  LDS.U8 R25, [R33+0xc0] ;  /* 0x0000c00021197984 */ /* 0x000e240000000000 */
[----:B0-----:R-:W-:Y:S02]  /*0be0*/  IMAD R24, R25, 0x100, R24 ;  /* 0x0000010019187824 */ /* 0x001fe400078e0218 */
[----:B------:R-:W-:-:S05]  /*0bf0*/  VIADD R25, R29, 0x20 ;  /* 0x000000201d197836 */ /* 0x000fca0000000000 */
[----:B------:R-:W-:Y:S02]  /*0c00*/  LEA R25, R32, R25, 0x6 ;  /* 0x0000001920197211 */ /* 0x000fe400078e30ff */
[----:B------:R-:W-:-:S04]  /*0c10*/  PRMT R35, R35, 0x5410, R24 ;  /* 0x0000541023237816 */ /* 0x000fc80000000018 */
[----:B------:R-:W0:Y:S03]  /*0c20*/  LDSM.16.M88.2 R24, [R25] ;  /* 0x000000001918783b */ /* 0x000e260000000100 */
[----:B0-----:R-:W-:Y:S01]  /*0c30*/  IMMA.16816.S8.S8 R8, R24.ROW, R35.COL, R8 ;  /* 0x0000002318087237 */ /* 0x001fe20000405408 */
[----:B------:R-:W0:Y:S02]  /*0c40*/  LDS.U8 R35, [R33+0x48] ;  /* 0x0000480021237984 */ /* 0x000e240000000000 */
[----:B0-----:R-:W-:Y:S02]  /*0c50*/  IMAD R34, R35, 0x100, R34 ;  /* 0x0000010023227824 */ /* 0x001fe400078e0222 */
[----:B------:R-:W0:Y:S01]  /*0c60*/  LDS.U8 R35, [R33+0x88] ;  /* 0x0000880021237984 */ /* 0x000e220000000000 */
[----:B------:R-:W-:-:S05]  /*0c70*/  IADD3 R31, PT, PT, R31, 0xc00, R28 ;  /* 0x00000c001f1f7810 */ /* 0x000fca0007ffe01c */
[----:B------:R-:W-:Y:S01]  /*0c80*/  LDS.U8 R33, [R31+0x48] ;  /* 0x000048001f217984 */ /* 0x000fe20000000000 */
[----:B0-----:R-:W-:-:S05]  /*0c90*/  IMAD R35, R36, 0x100, R35 ;  /* 0x0000010024237824 */ /* 0x001fca00078e0223 */
[----:B------:R-:W-:Y:S02]  /*0ca0*/  PRMT R34, R34, 0x5410, R35 ;  /* 0x0000541022227816 */ /* 0x000fe40000000023 */
[----:B------:R-:W-:Y:S05]  /*0cb0*/  LDS.U8 R35, [R31+0xc0] ;  /* 0x0000c0001f237984 */ /* 0x000fea0000000000 */
[----:B------:R-:W-:Y:S01]  /*0cc0*/  IMMA.16816.S8.S8 R12, R24.ROW, R34.COL, R12 ;  /* 0x00000022180c7237 */ /* 0x000fe2000040540c */
[----:B------:R-:W-:Y:S04]  /*0cd0*/  LDS.U8 R24, [R31] ;  /* 0x000000001f187984 */ /* 0x000fe80000000000 */
[----:B------:R-:W0:Y:S04]  /*0ce0*/  LDS.U8 R25, [R31+0x40] ;  /* 0x000040001f197984 */ /* 0x000e280000000000 */
[----:B------:R-:W1:Y:S01]  /*0cf0*/  LDS.U8 R34, [R31+0x80] ;  /* 0x000080001f227984 */ /* 0x000e620000000000 */
[----:B0-----:R-:W-:-:S03]  /*0d00*/  LEA R25, R25, R24, 0x8 ;  /* 0x0000001819197211 */ /* 0x001fc600078e40ff */
[----:B------:R-:W0:Y:S01]  /*0d10*/  LDS.U8 R24, [R31+0x8] ;  /* 0x000008001f187984 */ /* 0x000e220000000000 */
[----:B-1----:R-:W-:-:S05]  /*0d20*/  IMAD R34, R35, 0x100, R34 ;  /* 0x0000010023227824 */ /* 0x002fca00078e0222 */
[----:B------:R-:W-:Y:S01]  /*0d30*/  PRMT R35, R25, 0x5410, R34 ;  /* 0x0000541019237816 */ /* 0x000fe20000000022 */
[----:B------:R-:W-:Y:S01]  /*0d40*/  VIADD R25, R29, 0x30 ;  /* 0x000000301d197836 */ /* 0x000fe20000000000 */
[----:B------:R-:W-:Y:S04]  /*0d50*/  LDS.U8 R34, [R31+0xc8] ;  /* 0x0000c8001f227984 */ /* 0x000fe80000000000 */
[----:B------:R-:W-:Y:S01]  /*0d60*/  LEA R25, R32, R25, 0x6 ;  /* 0x0000001920197211 */ /* 0x000fe200078e30ff */
[----:B0-----:R-:W-:Y:S02]  /*0d70*/  IMAD R32, R33, 0x100, R24 ;  /* 0x0000010021207824 */ /* 0x001fe400078e0218 */
[----:B------:R-:W0:Y:S04]  /*0d80*/  LDS.U8 R33, [R31+0x88] ;  /* 0x000088001f217984 */ /* 0x000e280000000000 */
[----:B------:R-:W1:Y:S01]  /*0d90*/  LDSM.16.M88.2 R24, [R25] ;  /* 0x000000001918783b */ /* 0x000e620000000100 */
[----:B------:R-:W-:-:S06]  /*0da0*/  UIADD3 UR4, UPT, UPT, UR4, 0x40, URZ ;  /* 0x0000004004047890 */ /* 0x000fcc000fffe0ff */
[C---:B------:R-:W-:Y:S01]  /*0db0*/  ISETP.LE.AND P0, PT, R3.reuse, UR4, PT ;  /* 0x0000000403007c0c */ /* 0x040fe2000bf03270 */
[----:B------:R-:W-:Y:S01]  /*0dc0*/  IMAD R0, R3, 0x40, R0 ;  /* 0x0000004003007824 */ /* 0x000fe200078e0200 */
[----:B------:R-:W-:Y:S01]  /*0dd0*/  IADD3 R5, PT, PT, R5, 0x40, RZ ;  /* 0x0000004005057810 */ /* 0x000fe20007ffe0ff */
[----:B------:R-:W-:Y:S01]  /*0de0*/  VIADD R7, R7, 0x40 ;  /* 0x0000004007077836 */ /* 0x000fe20000000000 */
[----:B------:R-:W-:Y:S01]  /*0df0*/  LEA R6, R3, R6, 0x6 ;  /* 0x0000000603067211 */ /* 0x000fe200078e30ff */
[----:B------:R-:W-:Y:S01]  /*0e00*/  VIADD R17, R17, 0x40 ;  /* 0x0000004011117836 */ /* 0x000fe20000000000 */
[----:B------:R-:W-:Y:S01]  /*0e10*/  IADD3 R19, PT, PT, R19, 0x40, RZ ;  /* 0x0000004013137810 */ /* 0x000fe20007ffe0ff */
[C---:B------:R-:W-:Y:S01]  /*0e20*/  IMAD R4, R3.reuse, 0x40, R4 ;  /* 0x0000004003047824 */ /* 0x040fe200078e0204 */
[C---:B------:R-:W-:Y:S01]  /*0e30*/  LEA R16, R3.reuse, R16, 0x6 ;  /* 0x0000001003107211 */ /* 0x040fe200078e30ff */
[----:B------:R-:W-:Y:S01]  /*0e40*/  IMAD R2, R3, 0x40, R2 ;  /* 0x0000004003027824 */ /* 0x000fe200078e0202 */
[----:B------:R-:W-:Y:S01]  /*0e50*/  IADD3 R26, PT, PT, R26, 0x40, RZ ;  /* 0x000000401a1a7810 */ /* 0x000fe20007ffe0ff */
[----:B------:R-:W-:Y:S01]  /*0e60*/  VIADD R21, R21, 0x40 ;  /* 0x0000004015157836 */ /* 0x000fe20000000000 */
[----:B------:R-:W-:Y:S01]  /*0e70*/  LEA R22, R3, R22, 0x6 ;  /* 0x0000001603167211 */ /* 0x000fe200078e30ff */
[----:B------:R-:W-:-:S02]  /*0e80*/  VIADD R23, R23, 0x40 ;  /* 0x0000004017177836 */ /* 0x000fc40000000000 */
[----:B0-----:R-:W-:-:S05]  /*0e90*/  IMAD R33, R34, 0x100, R33 ;  /* 0x0000010022217824 */ /* 0x001fca00078e0221 */
[----:B------:R-:W-:Y:S01]  /*0ea0*/  PRMT R32, R32, 0x5410, R33 ;  /* 0x0000541020207816 */ /* 0x000fe20000000021 */
[----:B-1----:R-:W-:Y:S01]  /*0eb0*/  IMMA.16816.S8.S8 R8, R24.ROW, R35.COL, R8 ;  /* 0x0000002318087237 */ /* 0x002fe20000405408 */
[C---:B------:R-:W-:Y:S02]  /*0ec0*/  IMAD R18, R3.reuse, 0x40, R18 ;  /* 0x0000004003127824 */ /* 0x040fe400078e0212 */
[----:B------:R-:W-:Y:S02]  /*0ed0*/  IMAD R20, R3, 0x40, R20 ;  /* 0x0000004003147824 */ /* 0x000fe400078e0214 */
[----:B------:R-:W-:-:S03]  /*0ee0*/  VIADD R27, R27, 0x40 ;  /* 0x000000401b1b7836 */ /* 0x000fc60000000000 */
[----:B------:R-:W-:Y:S01]  /*0ef0*/  IMMA.16816.S8.S8 R12, R24.ROW, R32.COL, R12 ;  /* 0x00000020180c7237 */ /* 0x000fe2000040540c */
[----:B------:R-:W-:Y:S06]  /*0f00*/  BAR.SYNC.DEFER_BLOCKING 0x0 ;  /* 0x0000000000007b1d */ /* 0x000fec0000010000 */
[----:B------:R-:W-:-:S13]  /*0f10*/  @!P0 BRA `(.L_x_1) ;  /* 0xfffffff4004c8947 */ /* 0x000fda000383ffff */
.L_x_0:
[----:B------:R-:W0:Y:S01]  /*0f20*/  S2R R4, SR_TID.X ;  /* 0x0000000000047919 */ /* 0x000e220000002100 */
[----:B------:R-:W1:Y:S01]  /*0f30*/  S2UR UR4, SR_CTAID.X ;  /* 0x00000000000479c3 */ /* 0x000e620000002500 */
[----:B------:R-:W2:Y:S01]  /*0f40*/  LDCU.64 UR6, c[0x0][0x398] ;  /* 0x00007300ff0677ac */ /* 0x000ea20008000a00 */
[----:B------:R-:W-:Y:S01]  /*0f50*/  SHF.R.U32.HI R7, RZ, 0x1, R3 ;  /* 0x00000001ff077819 */ /* 0x000fe20000011603 */
[----:B------:R-:W3:Y:S01]  /*0f60*/  S2R R0, SR_TID.Y ;  /* 0x0000000000007919 */ /* 0x000ee20000002200 */
[----:B------:R-:W4:Y:S04]  /*0f70*/  S2R R2, SR_LANEID ;  /* 0x0000000000027919 */ /* 0x000f280000000000 */
[----:B------:R-:W5:Y:S01]  /*0f80*/  S2UR UR5, SR_CTAID.Y ;  /* 0x00000000000579c3 */ /* 0x000f620000002600 */
[----:B-1----:R-:W-:Y:S01]  /*0f90*/  USHF.L.U32 UR4, UR4, 0x6, URZ ;  /* 0x0000000604047899 */ /* 0x002fe200080006ff */
[----:B0-----:R-:W-:Y:S01]  /*0fa0*/  SHF.R.U32.HI R4, RZ, 0x5, R4 ;  /* 0x00000005ff047819 */ /* 0x001fe20000011604 */
[----:B---3--:R-:W-:-:S04]  /*0fb0*/  IMAD R0, R0, R3, RZ ;  /* 0x0000000300007224 */ /* 0x008fc800078e02ff */
[----:B------:R-:W-:Y:S02]  /*0fc0*/  IMAD.SHL.U32 R5, R4, 0x10, RZ ;  /* 0x0000001004057824 */ /* 0x000fe400078e00ff */
[----:B------:R-:W-:Y:S01]  /*0fd0*/  IMAD.SHL.U32 R0, R0, 0x10, RZ ;  /* 0x0000001000007824 */ /* 0x000fe200078e00ff */
[----:B----4-:R-:W-:Y:S01]  /*0fe0*/  SHF.R.U32.HI R6, RZ, 0x2, R2 ;  /* 0x00000002ff067819 */ /* 0x010fe20000011602 */
[----:B-----5:R-:W-:Y:S01]  /*0ff0*/  IMAD R4, R3, UR5, RZ ;  /* 0x0000000503047c24 */ /* 0x020fe2000f8e02ff */
[----:B------:R-:W-:Y:S02]  /*1000*/  LOP3.LUT R2, R2, 0x3, RZ, 0xc0, !PT ;  /* 0x0000000302027812 */ /* 0x000fe400078ec0ff */
[----:B------:R-:W-:Y:S02]  /*1010*/  IADD3 R5, P0, P1, R0, UR4, R5 ;  /* 0x0000000400057c10 */ /* 0x000fe4000f91e005 */
[----:B------:R-:W-:Y:S02]  /*1020*/  SHF.R.S32.HI R0, RZ, 0x1f, R0 ;  /* 0x0000001fff007819 */ /* 0x000fe40000011400 */
[----:B------:R-:W-:-:S02]  /*1030*/  LEA R4, P2, R4, R5, 0x6 ;  /* 0x0000000504047211 */ /* 0x000fc400078430ff */
[----:B------:R-:W-:Y:S02]  /*1040*/  IADD3.X R0, PT, PT, R0, RZ, RZ, P0, P1 ;  /* 0x000000ff00007210 */ /* 0x000fe400007e24ff */
[----:B------:R-:W-:Y:S02]  /*1050*/  MOV R3, RZ ;  /* 0x000000ff00037202 */ /* 0x000fe40000000f00 */
[----:B--2---:R-:W-:Y:S01]  /*1060*/  LEA R5, P0, R4, UR6, 0x2 ;  /* 0x0000000604057c11 */ /* 0x004fe2000f8010ff */
[----:B------:R-:W-:Y:S02]  /*1070*/  IMAD.X R17, RZ, RZ, R0, P2 ;  /* 0x000000ffff117224 */ /* 0x000fe400010e0600 */
[----:B------:R-:W-:-:S03]  /*1080*/  IMAD.WIDE.U32 R2, R6, R7, R2 ;  /* 0x0000000706027225 */ /* 0x000fc600078e0002 */
[----:B------:R-:W-:Y:S02]  /*1090*/  LEA.HI.X R17, R4, UR7, R17, 0x2, P0 ;  /* 0x0000000704117c11 */ /* 0x000fe400080f1411 */
[----:B------:R-:W-:-:S04]  /*10a0*/  LEA R4, P0, R2, R5, 0x3 ;  /* 0x0000000502047211 */ /* 0x000fc800078018ff */
[----:B------:R-:W-:-:S03]  /*10b0*/  LEA.HI.X R5, R2, R17, R3, 0x3, P0 ;  /* 0x0000001102057211 */ /* 0x000fc600000f1c03 */
[----:B------:R-:W-:Y:S02]  /*10c0*/  IMAD.WIDE.U32 R2, R7, 0x40, R4 ;  /* 0x0000004007027825 */ /* 0x000fe400078e0004 */
[----:B------:R-:W-:Y:S04]  /*10d0*/  STG.E.64 desc[UR8][R4.64], R8 ;  /* 0x0000000804007986 */ /* 0x000fe8000c101b08 */
[----:B------:R-:W-:Y:S04]  /*10e0*/  STG.E.64 desc[UR8][R2.64], R10 ;  /* 0x0000000a02007986 */ /* 0x000fe8000c101b08 */
[----:B------:R-:W-:Y:S04]  /*10f0*/  STG.E.64 desc[UR8][R4.64+0x20], R12 ;  /* 0x0000200c04007986 */ /* 0x000fe8000c101b08 */
[----:B------:R-:W-:Y:S01]  /*1100*/  STG.E.64 desc[UR8][R2.64+0x20], R14 ;  /* 0x0000200e02007986 */ /* 0x000fe2000c101b08 */
[----:B------:R-:W-:Y:S05]  /*1110*/  EXIT ;  /* 0x000000000000794d */ /* 0x000fea0003800000 */
.L_x_2:
[----:B------:R-:W-:-:S00]  /*1120*/  BRA `(.L_x_2) ;  /* 0xfffffffc00fc7947 */ /* 0x000fc0000383ffff */
[----:B------:R-:W-:-:S00]  /*1130*/  NOP ;  /* 0x0000000000007918 */ /* 0x000fc00000000000 */
        /* <DEDUP_REMOVED lines=12> */
.L_x_3:


//--------------------- .nv.shared._Z17MatMul_TensorCoreiPaS_Pi --------------------------
	.section	.nv.shared._Z17MatMul_TensorCoreiPaS_Pi,"aw",@nobits
	.sectionflags	@""
.nv.shared._Z17MatMul_TensorCoreiPaS_Pi:
	.zero		9216


//--------------------- .nv.shared.reserved.0     --------------------------
	.section	.nv.shared.reserved.0,"aw",@nobits
	.weak		__nv_reservedSMEM_offset_0_alias
	.size		__nv_reservedSMEM_offset_0_alias, 0, 64
	.other		__nv_reservedSMEM_offset_0_alias,@"STO_CUDA_RESERVED_SHARED STV_DEFAULT"
__nv_reservedSMEM_offset_0_alias:
	.zero		0
	.zero		64


//--------------------- .nv.constant0._Z17MatMul_TensorCoreiPaS_Pi --------------------------
	.section	.nv.constant0._Z17MatMul_TensorCoreiPaS_Pi,"a",@progbits
	.sectionflags	@""
	.align	4
.nv.constant0._Z17MatMul_TensorCoreiPaS_Pi:
	.zero		928


//--------------------- SYMBOLS --------------------------

	.type		.nv.reservedSmem.offset0,@object
	.size		.nv.reservedSmem.offset0,0x4
	.type		.nv.reservedSmem.cap,@object
	.size		.nv.reservedSmem.cap,0x4
